//
// Generated by NVIDIA NVVM Compiler
//
// Compiler Build ID: CL-36424714
// Cuda compilation tools, release 13.0, V13.0.88
// Based on NVVM 20.0.0
//

.version 9.0
.target sm_100
.address_size 64

	// .globl	_Z17reduce_sum_kernelPKfPfi
.extern .shared .align 16 .b8 sdata[];

.visible .entry _Z17reduce_sum_kernelPKfPfi(
	.param .u64 .ptr .align 1 _Z17reduce_sum_kernelPKfPfi_param_0,
	.param .u64 .ptr .align 1 _Z17reduce_sum_kernelPKfPfi_param_1,
	.param .u32 _Z17reduce_sum_kernelPKfPfi_param_2
)
{
	.reg .pred 	%p<6>;
	.reg .b32 	%r<14>;
	.reg .b32 	%f<10>;
	.reg .b64 	%rd<7>;

	ld.param.u64 	%rd1, [_Z17reduce_sum_kernelPKfPfi_param_0];
	ld.param.u64 	%rd2, [_Z17reduce_sum_kernelPKfPfi_param_1];
	ld.param.u32 	%r7, [_Z17reduce_sum_kernelPKfPfi_param_2];
	mov.u32 	%r1, %tid.x;
	mov.u32 	%r13, %ntid.x;
	mov.u32 	%r8, %ctaid.x;
	mad.lo.s32 	%r3, %r13, %r8, %r1;
	setp.ge.s32 	%p1, %r3, %r7;
	mov.f32 	%f9, 0f00000000;
	@%p1 bra 	$L__BB0_2;
	cvta.to.global.u64 	%rd3, %rd1;
	mul.wide.s32 	%rd4, %r3, 4;
	add.s64 	%rd5, %rd3, %rd4;
	ld.global.f32 	%f9, [%rd5];
$L__BB0_2:
	shl.b32 	%r9, %r1, 2;
	mov.u32 	%r10, sdata;
	add.s32 	%r4, %r10, %r9;
	st.shared.f32 	[%r4], %f9;
	bar.sync 	0;
	setp.lt.u32 	%p2, %r13, 2;
	@%p2 bra 	$L__BB0_6;
$L__BB0_3:
	shr.u32 	%r6, %r13, 1;
	setp.ge.u32 	%p3, %r1, %r6;
	@%p3 bra 	$L__BB0_5;
	shl.b32 	%r11, %r6, 2;
	add.s32 	%r12, %r4, %r11;
	ld.shared.f32 	%f4, [%r12];
	ld.shared.f32 	%f5, [%r4];
	add.f32 	%f6, %f4, %f5;
	st.shared.f32 	[%r4], %f6;
$L__BB0_5:
	bar.sync 	0;
	setp.gt.u32 	%p4, %r13, 3;
	mov.u32 	%r13, %r6;
	@%p4 bra 	$L__BB0_3;
$L__BB0_6:
	setp.ne.s32 	%p5, %r1, 0;
	@%p5 bra 	$L__BB0_8;
	ld.shared.f32 	%f7, [sdata];
	cvta.to.global.u64 	%rd6, %rd2;
	atom.global.add.f32 	%f8, [%rd6], %f7;
$L__BB0_8:
	ret;

}


// ===== COMPILED SASS (sm_100) =====

	.target	sm_100

	.elftype	@"ET_EXEC"


//--------------------- .note.nv.tkinfo           --------------------------
	.section	.note.nv.tkinfo,"",@"SHT_NOTE"
	.sectionflags	@"SHF_NOTE_NV_TKINFO"
	.tkinfo
        /*0018*/ 	.word	0x00000002
        /*0030*/ 	.string	""
        /*0030*/ 	.string	"ptxas"
        /*0030*/ 	.string	"Cuda compilation tools, release 13.0, V13.0.88"
        /*0030*/ 	.string	"Build cuda_13.0.r13.0/compiler.36424714_0"
        /*0030*/ 	.string	"-arch sm_100 -m 64 "



//--------------------- .note.nv.cuinfo           --------------------------
	.section	.note.nv.cuinfo,"",@"SHT_NOTE"
	.sectionflags	@"SHF_NOTE_NV_CUINFO"
        /*0018*/ 	.short	0x0002
        /*001a*/ 	.short	0x0064
        /*001c*/ 	.short	0x0082
	.zero		2


//--------------------- .nv.info                  --------------------------
	.section	.nv.info,"",@"SHT_CUDA_INFO"
	.align	4


	//----- nvinfo : EIATTR_REGCOUNT
	.align		4
        /*0000*/ 	.byte	0x04, 0x2f
        /*0002*/ 	.short	(.L_1 - .L_0)
	.align		4
.L_0:
        /*0004*/ 	.word	index@(_Z17reduce_sum_kernelPKfPfi)
        /*0008*/ 	.word	0x0000000a


	//----- nvinfo : EIATTR_FRAME_SIZE
	.align		4
.L_1:
        /*000c*/ 	.byte	0x04, 0x11
        /*000e*/ 	.short	(.L_3 - .L_2)
	.align		4
.L_2:
        /*0010*/ 	.word	index@(_Z17reduce_sum_kernelPKfPfi)
        /*0014*/ 	.word	0x00000000


	//----- nvinfo : EIATTR_MIN_STACK_SIZE
	.align		4
.L_3:
        /*0018*/ 	.byte	0x04, 0x12
        /*001a*/ 	.short	(.L_5 - .L_4)
	.align		4
.L_4:
        /*001c*/ 	.word	index@(_Z17reduce_sum_kernelPKfPfi)
        /*0020*/ 	.word	0x00000000
.L_5:


//--------------------- .nv.compat                --------------------------
	.section	.nv.compat,"",@"SHT_CUDA_COMPAT_INFO"
	.align	4
        /*0000*/ 	.byte	0x02, 0x09, 0x00, 0x00, 0x02, 0x02, 0x01, 0x00, 0x02, 0x05, 0x05, 0x00, 0x03, 0x07, 0x01, 0x01
        /*0010*/ 	.byte	0x02, 0x03, 0x00, 0x00, 0x02, 0x06, 0x01, 0x00, 0x04, 0x0b, 0x08, 0x00, 0x09, 0x00, 0x00, 0x00
        /*0020*/ 	.byte	0x00, 0x00, 0x00, 0x00


//--------------------- .nv.info._Z17reduce_sum_kernelPKfPfi --------------------------
	.section	.nv.info._Z17reduce_sum_kernelPKfPfi,"",@"SHT_CUDA_INFO"
	.sectionflags	@""
	.align	4


	//----- nvinfo : EIATTR_CUDA_API_VERSION
	.align		4
        /*0000*/ 	.byte	0x04, 0x37
        /*0002*/ 	.short	(.L_7 - .L_6)
.L_6:
        /*0004*/ 	.word	0x00000082


	//----- nvinfo : EIATTR_KPARAM_INFO
	.align		4
.L_7:
        /*0008*/ 	.byte	0x04, 0x17
        /*000a*/ 	.short	(.L_9 - .L_8)
.L_8:
        /*000c*/ 	.word	0x00000000
        /*0010*/ 	.short	0x0002
        /*0012*/ 	.short	0x0010
        /*0014*/ 	.byte	0x00, 0xf0, 0x11, 0x00


	//----- nvinfo : EIATTR_KPARAM_INFO
	.align		4
.L_9:
        /*0018*/ 	.byte	0x04, 0x17
        /*001a*/ 	.short	(.L_11 - .L_10)
.L_10:
        /*001c*/ 	.word	0x00000000
        /*0020*/ 	.short	0x0001
        /*0022*/ 	.short	0x0008
        /*0024*/ 	.byte	0x00, 0xf5, 0x21, 0x00


	//----- nvinfo : EIATTR_KPARAM_INFO
	.align		4
.L_11:
        /*0028*/ 	.byte	0x04, 0x17
        /*002a*/ 	.short	(.L_13 - .L_12)
.L_12:
        /*002c*/ 	.word	0x00000000
        /*0030*/ 	.short	0x0000
        /*0032*/ 	.short	0x0000
        /*0034*/ 	.byte	0x00, 0xf5, 0x21, 0x00


	//----- nvinfo : EIATTR_SPARSE_MMA_MASK
	.align		4
.L_13:
        /*0038*/ 	.byte	0x03, 0x50
        /*003a*/ 	.short	0x0000


	//----- nvinfo : EIATTR_MAXREG_COUNT
	.align		4
        /*003c*/ 	.byte	0x03, 0x1b
        /*003e*/ 	.short	0x00ff


	//----- nvinfo : EIATTR_NUM_BARRIERS
	.align		4
        /*0040*/ 	.byte	0x02, 0x4c
        /*0042*/ 	.byte	0x01
	.zero		1


	//----- nvinfo : EIATTR_MERCURY_ISA_VERSION
	.align		4
        /*0044*/ 	.byte	0x03, 0x5f
        /*0046*/ 	.short	0x0101


	//----- nvinfo : EIATTR_VRC_CTA_INIT_COUNT
	.align		4
        /*0048*/ 	.byte	0x02, 0x4a
	.zero		1
	.zero		1


	//----- nvinfo : EIATTR_EXIT_INSTR_OFFSETS
	.align		4
        /*004c*/ 	.byte	0x04, 0x1c
        /*004e*/ 	.short	(.L_15 - .L_14)


	//   ....[0]....
.L_14:
        /*0050*/ 	.word	0x00000210


	//   ....[1]....
        /*0054*/ 	.word	0x00000280


	//----- nvinfo : EIATTR_CBANK_PARAM_SIZE
	.align		4
.L_15:
        /*0058*/ 	.byte	0x03, 0x19
        /*005a*/ 	.short	0x0014


	//----- nvinfo : EIATTR_PARAM_CBANK
	.align		4
        /*005c*/ 	.byte	0x04, 0x0a
        /*005e*/ 	.short	(.L_17 - .L_16)
	.align		4
.L_16:
        /*0060*/ 	.word	index@(.nv.constant0._Z17reduce_sum_kernelPKfPfi)
        /*0064*/ 	.short	0x0380
        /*0066*/ 	.short	0x0014


	//----- nvinfo : EIATTR_SW_WAR
	.align		4
.L_17:
        /*0068*/ 	.byte	0x04, 0x36
        /*006a*/ 	.short	(.L_19 - .L_18)
.L_18:
        /*006c*/ 	.word	0x00000008
.L_19:


//--------------------- .nv.callgraph             --------------------------
	.section	.nv.callgraph,"",@"SHT_CUDA_CALLGRAPH"
	.align	4
	.sectionentsize	8
	.align		4
        /*0000*/ 	.word	0x00000000
	.align		4
        /*0004*/ 	.word	0xffffffff
	.align		4
        /*0008*/ 	.word	0x00000000
	.align		4
        /*000c*/ 	.word	0xfffffffe
	.align		4
        /*0010*/ 	.word	0x00000000
	.align		4
        /*0014*/ 	.word	0xfffffffd
	.align		4
        /*0018*/ 	.word	0x00000000
	.align		4
        /*001c*/ 	.word	0xfffffffc


//--------------------- .text._Z17reduce_sum_kernelPKfPfi --------------------------
	.section	.text._Z17reduce_sum_kernelPKfPfi,"ax",@progbits
	.align	128
        .global         _Z17reduce_sum_kernelPKfPfi
        .type           _Z17reduce_sum_kernelPKfPfi,@function
        .size           _Z17reduce_sum_kernelPKfPfi,(.L_x_3 - _Z17reduce_sum_kernelPKfPfi)
        .other          _Z17reduce_sum_kernelPKfPfi,@"STO_CUDA_ENTRY STV_DEFAULT"
_Z17reduce_sum_kernelPKfPfi:
.text._Z17reduce_sum_kernelPKfPfi:
[----:B------:R-:W-:Y:S01]  /*0000*/  LDC R1, c[0x0][0x37c] ;  /* 0x0000df00ff017b82 */ /* 0x000fe20000000800 */
[----:B------:R-:W0:Y:S01]  /*0010*/  S2R R6, SR_TID.X ;  /* 0x0000000000067919 */ /* 0x000e220000002100 */
[----:B------:R-:W0:Y:S01]  /*0020*/  LDCU UR8, c[0x0][0x360] ;  /* 0x00006c00ff0877ac */ /* 0x000e220008000800 */
[----:B------:R-:W-:Y:S01]  /*0030*/  IMAD.MOV.U32 R4, RZ, RZ, RZ ;  /* 0x000000ffff047224 */ /* 0x000fe200078e00ff */
[----:B------:R-:W0:Y:S01]  /*0040*/  S2R R5, SR_CTAID.X ;  /* 0x0000000000057919 */ /* 0x000e220000002500 */
[----:B------:R-:W1:Y:S01]  /*0050*/  LDCU UR4, c[0x0][0x390] ;  /* 0x00007200ff0477ac */ /* 0x000e620008000800 */
[----:B------:R-:W2:Y:S01]  /*0060*/  LDCU.64 UR6, c[0x0][0x358] ;  /* 0x00006b00ff0677ac */ /* 0x000ea20008000a00 */
[----:B0-----:R-:W-:-:S05]  /*0070*/  IMAD R5, R5, UR8, R6 ;  /* 0x0000000805057c24 */ /* 0x001fca000f8e0206 */
[----:B-1----:R-:W-:-:S13]  /*0080*/  ISETP.GE.AND P0, PT, R5, UR4, PT ;  /* 0x0000000405007c0c */ /* 0x002fda000bf06270 */
[----:B------:R-:W0:Y:S02]  /*0090*/  @!P0 LDC.64 R2, c[0x0][0x380] ;  /* 0x0000e000ff028b82 */ /* 0x000e240000000a00 */
[----:B0-----:R-:W-:-:S05]  /*00a0*/  @!P0 IMAD.WIDE R2, R5, 0x4, R2 ;  /* 0x0000000405028825 */ /* 0x001fca00078e0202 */
[----:B--2---:R-:W2:Y:S01]  /*00b0*/  @!P0 LDG.E R4, desc[UR6][R2.64] ;  /* 0x0000000602048981 */ /* 0x004ea2000c1e1900 */
[----:B------:R-:W0:Y:S01]  /*00c0*/  S2UR UR5, SR_CgaCtaId ;  /* 0x00000000000579c3 */ /* 0x000e220000008800 */
[----:B------:R-:W-:Y:S01]  /*00d0*/  IMAD.U32 R0, RZ, RZ, UR8 ;  /* 0x00000008ff007e24 */ /* 0x000fe2000f8e00ff */
[----:B------:R-:W-:Y:S01]  /*00e0*/  UMOV UR4, 0x400 ;  /* 0x0000040000047882 */ /* 0x000fe20000000000 */
[----:B------:R-:W-:-:S03]  /*00f0*/  ISETP.NE.AND P0, PT, R6, RZ, PT ;  /* 0x000000ff0600720c */ /* 0x000fc60003f05270 */
[----:B------:R-:W-:Y:S01]  /*0100*/  ISETP.GE.U32.AND P1, PT, R0, 0x2, PT ;  /* 0x000000020000780c */ /* 0x000fe20003f26070 */
[----:B0-----:R-:W-:-:S06]  /*0110*/  ULEA UR4, UR5, UR4, 0x18 ;  /* 0x0000000405047291 */ /* 0x001fcc000f8ec0ff */
[----:B------:R-:W-:-:S05]  /*0120*/  LEA R5, R6, UR4, 0x2 ;  /* 0x0000000406057c11 */ /* 0x000fca000f8e10ff */
[----:B--2---:R0:W-:Y:S01]  /*0130*/  STS [R5], R4 ;  /* 0x0000000405007388 */ /* 0x0041e20000000800 */
[----:B------:R-:W-:Y:S06]  /*0140*/  BAR.SYNC.DEFER_BLOCKING 0x0 ;  /* 0x0000000000007b1d */ /* 0x000fec0000010000 */
[----:B------:R-:W-:Y:S05]  /*0150*/  @!P1 BRA `(.L_x_0) ;  /* 0x00000000002c9947 */ /* 0x000fea0003800000 */
.L_x_1:
[----:B------:R-:W-:-:S04]  /*0160*/  SHF.R.U32.HI R7, RZ, 0x1, R0 ;  /* 0x00000001ff077819 */ /* 0x000fc80000011600 */
[----:B------:R-:W-:-:S13]  /*0170*/  ISETP.GE.U32.AND P1, PT, R6, R7, PT ;  /* 0x000000070600720c */ /* 0x000fda0003f26070 */
[----:B------:R-:W-:Y:S01]  /*0180*/  @!P1 IMAD R2, R7, 0x4, R5 ;  /* 0x0000000407029824 */ /* 0x000fe200078e0205 */
[----:B------:R-:W-:Y:S05]  /*0190*/  @!P1 LDS R3, [R5] ;  /* 0x0000000005039984 */ /* 0x000fea0000000800 */
[----:B------:R-:W0:Y:S02]  /*01a0*/  @!P1 LDS R2, [R2] ;  /* 0x0000000002029984 */ /* 0x000e240000000800 */
[----:B0-----:R-:W-:-:S05]  /*01b0*/  @!P1 FADD R4, R2, R3 ;  /* 0x0000000302049221 */ /* 0x001fca0000000000 */
[----:B------:R1:W-:Y:S01]  /*01c0*/  @!P1 STS [R5], R4 ;  /* 0x0000000405009388 */ /* 0x0003e20000000800 */
[----:B------:R-:W-:Y:S01]  /*01d0*/  BAR.SYNC.DEFER_BLOCKING 0x0 ;  /* 0x0000000000007b1d */ /* 0x000fe20000010000 */
[----:B------:R-:W-:Y:S01]  /*01e0*/  ISETP.GT.U32.AND P1, PT, R0, 0x3, PT ;  /* 0x000000030000780c */ /* 0x000fe20003f24070 */
[----:B------:R-:W-:-:S12]  /*01f0*/  IMAD.MOV.U32 R0, RZ, RZ, R7 ;  /* 0x000000ffff007224 */ /* 0x000fd800078e0007 */
[----:B-1----:R-:W-:Y:S05]  /*0200*/  @P1 BRA `(.L_x_1) ;  /* 0xfffffffc00d41947 */ /* 0x002fea000383ffff */
.L_x_0:
[----:B------:R-:W-:Y:S05]  /*0210*/  @P0 EXIT ;  /* 0x000000000000094d */ /* 0x000fea0003800000 */
[----:B------:R-:W1:Y:S01]  /*0220*/  S2UR UR5, SR_CgaCtaId ;  /* 0x00000000000579c3 */ /* 0x000e620000008800 */
[----:B------:R-:W-:-:S07]  /*0230*/  UMOV UR4, 0x400 ;  /* 0x0000040000047882 */ /* 0x000fce0000000000 */
[----:B------:R-:W2:Y:S01]  /*0240*/  LDC.64 R2, c[0x0][0x388] ;  /* 0x0000e200ff027b82 */ /* 0x000ea20000000a00 */
[----:B-1----:R-:W-:-:S09]  /*0250*/  ULEA UR4, UR5, UR4, 0x18 ;  /* 0x0000000405047291 */ /* 0x002fd2000f8ec0ff */
[----:B0-----:R-:W2:Y:S04]  /*0260*/  LDS R5, [UR4] ;  /* 0x00000004ff057984 */ /* 0x001ea80008000800 */
[----:B--2---:R-:W-:Y:S01]  /*0270*/  REDG.E.ADD.F32.FTZ.RN.STRONG.GPU desc[UR6][R2.64], R5 ;  /* 0x00000005020079a6 */ /* 0x004fe2000c12f306 */
[----:B------:R-:W-:Y:S05]  /*0280*/  EXIT ;  /* 0x000000000000794d */ /* 0x000fea0003800000 */
.L_x_2:
[----:B------:R-:W-:-:S00]  /*0290*/  BRA `(.L_x_2) ;  /* 0xfffffffc00fc7947 */ /* 0x000fc0000383ffff */
[----:B------:R-:W-:-:S00]  /*02a0*/  NOP ;  /* 0x0000000000007918 */ /* 0x000fc00000000000 */
        /* <DEDUP_REMOVED lines=13> */
.L_x_3:


//--------------------- .nv.shared._Z17reduce_sum_kernelPKfPfi --------------------------
	.section	.nv.shared._Z17reduce_sum_kernelPKfPfi,"aw",@nobits
	.sectionflags	@""
	.align	16
	.zero		1024


//--------------------- .nv.shared.reserved.0     --------------------------
	.section	.nv.shared.reserved.0,"aw",@nobits
	.weak		__nv_reservedSMEM_offset_0_alias
	.size		__nv_reservedSMEM_offset_0_alias, 0, 64
	.other		__nv_reservedSMEM_offset_0_alias,@"STO_CUDA_RESERVED_SHARED STV_DEFAULT"
__nv_reservedSMEM_offset_0_alias:
	.zero		0
	.zero		64


//--------------------- .nv.constant0._Z17reduce_sum_kernelPKfPfi --------------------------
	.section	.nv.constant0._Z17reduce_sum_kernelPKfPfi,"a",@progbits
	.sectionflags	@""
	.align	4
.nv.constant0._Z17reduce_sum_kernelPKfPfi:
	.zero		916


//--------------------- SYMBOLS --------------------------

	.type		.nv.reservedSmem.offset0,@object
	.size		.nv.reservedSmem.offset0,0x4
	.type		.nv.reservedSmem.cap,@object
	.size		.nv.reservedSmem.cap,0x4
